//
// Generated by NVIDIA NVVM Compiler
//
// Compiler Build ID: CL-36424714
// Cuda compilation tools, release 13.0, V13.0.88
// Based on NVVM 20.0.0
//

.version 9.0
.target sm_100
.address_size 64

	// .globl	_ZN3cub18CUB_300001_SM_10006detail11EmptyKernelIvEEvv
.global .align 1 .b8 _ZN41_INTERNAL_b5295721_4_k_cu_5b0259e6_1041644cuda3std3__45__cpo5beginE[1];
.global .align 1 .b8 _ZN41_INTERNAL_b5295721_4_k_cu_5b0259e6_1041644cuda3std3__45__cpo3endE[1];
.global .align 1 .b8 _ZN41_INTERNAL_b5295721_4_k_cu_5b0259e6_1041644cuda3std3__45__cpo6cbeginE[1];
.global .align 1 .b8 _ZN41_INTERNAL_b5295721_4_k_cu_5b0259e6_1041644cuda3std3__45__cpo4cendE[1];
.global .align 1 .b8 _ZN41_INTERNAL_b5295721_4_k_cu_5b0259e6_1041644cuda3std3__45__cpo6rbeginE[1];
.global .align 1 .b8 _ZN41_INTERNAL_b5295721_4_k_cu_5b0259e6_1041644cuda3std3__45__cpo4rendE[1];
.global .align 1 .b8 _ZN41_INTERNAL_b5295721_4_k_cu_5b0259e6_1041644cuda3std3__45__cpo7crbeginE[1];
.global .align 1 .b8 _ZN41_INTERNAL_b5295721_4_k_cu_5b0259e6_1041644cuda3std3__45__cpo5crendE[1];
.global .align 1 .b8 _ZN41_INTERNAL_b5295721_4_k_cu_5b0259e6_1041644cuda3std3__443_GLOBAL__N__b5295721_4_k_cu_5b0259e6_1041646ignoreE[1];
.global .align 1 .b8 _ZN41_INTERNAL_b5295721_4_k_cu_5b0259e6_1041644cuda3std3__419piecewise_constructE[1];
.global .align 1 .b8 _ZN41_INTERNAL_b5295721_4_k_cu_5b0259e6_1041644cuda3std3__48in_placeE[1];
.global .align 1 .b8 _ZN41_INTERNAL_b5295721_4_k_cu_5b0259e6_1041644cuda3std3__420unreachable_sentinelE[1];
.global .align 1 .b8 _ZN41_INTERNAL_b5295721_4_k_cu_5b0259e6_1041644cuda3std3__47nulloptE[1];
.global .align 1 .b8 _ZN41_INTERNAL_b5295721_4_k_cu_5b0259e6_1041644cuda3std3__48unexpectE[1];
.global .align 1 .b8 _ZN41_INTERNAL_b5295721_4_k_cu_5b0259e6_1041644cuda3std6ranges3__45__cpo4swapE[1];
.global .align 1 .b8 _ZN41_INTERNAL_b5295721_4_k_cu_5b0259e6_1041644cuda3std6ranges3__45__cpo9iter_moveE[1];
.global .align 1 .b8 _ZN41_INTERNAL_b5295721_4_k_cu_5b0259e6_1041644cuda3std6ranges3__45__cpo5beginE[1];
.global .align 1 .b8 _ZN41_INTERNAL_b5295721_4_k_cu_5b0259e6_1041644cuda3std6ranges3__45__cpo3endE[1];
.global .align 1 .b8 _ZN41_INTERNAL_b5295721_4_k_cu_5b0259e6_1041644cuda3std6ranges3__45__cpo6cbeginE[1];
.global .align 1 .b8 _ZN41_INTERNAL_b5295721_4_k_cu_5b0259e6_1041644cuda3std6ranges3__45__cpo4cendE[1];
.global .align 1 .b8 _ZN41_INTERNAL_b5295721_4_k_cu_5b0259e6_1041644cuda3std6ranges3__45__cpo7advanceE[1];
.global .align 1 .b8 _ZN41_INTERNAL_b5295721_4_k_cu_5b0259e6_1041644cuda3std6ranges3__45__cpo9iter_swapE[1];
.global .align 1 .b8 _ZN41_INTERNAL_b5295721_4_k_cu_5b0259e6_1041644cuda3std6ranges3__45__cpo4nextE[1];
.global .align 1 .b8 _ZN41_INTERNAL_b5295721_4_k_cu_5b0259e6_1041644cuda3std6ranges3__45__cpo4prevE[1];
.global .align 1 .b8 _ZN41_INTERNAL_b5295721_4_k_cu_5b0259e6_1041644cuda3std6ranges3__45__cpo4dataE[1];
.global .align 1 .b8 _ZN41_INTERNAL_b5295721_4_k_cu_5b0259e6_1041644cuda3std6ranges3__45__cpo5cdataE[1];
.global .align 1 .b8 _ZN41_INTERNAL_b5295721_4_k_cu_5b0259e6_1041644cuda3std6ranges3__45__cpo4sizeE[1];
.global .align 1 .b8 _ZN41_INTERNAL_b5295721_4_k_cu_5b0259e6_1041644cuda3std6ranges3__45__cpo5ssizeE[1];
.global .align 1 .b8 _ZN41_INTERNAL_b5295721_4_k_cu_5b0259e6_1041644cuda3std6ranges3__45__cpo8distanceE[1];
.global .align 1 .b8 _ZN41_INTERNAL_b5295721_4_k_cu_5b0259e6_1041646thrust24THRUST_300001_SM_1000_NS8cuda_cub3parE[1];
.global .align 1 .b8 _ZN41_INTERNAL_b5295721_4_k_cu_5b0259e6_1041646thrust24THRUST_300001_SM_1000_NS8cuda_cub10par_nosyncE[1];
.global .align 1 .b8 _ZN41_INTERNAL_b5295721_4_k_cu_5b0259e6_1041646thrust24THRUST_300001_SM_1000_NS6system6detail10sequential3seqE[1];
.global .align 1 .b8 _ZN41_INTERNAL_b5295721_4_k_cu_5b0259e6_1041646thrust24THRUST_300001_SM_1000_NS6system3cpp3parE[1];
.global .align 1 .b8 _ZN41_INTERNAL_b5295721_4_k_cu_5b0259e6_1041646thrust24THRUST_300001_SM_1000_NS12placeholders2_1E[1];
.global .align 1 .b8 _ZN41_INTERNAL_b5295721_4_k_cu_5b0259e6_1041646thrust24THRUST_300001_SM_1000_NS12placeholders2_2E[1];
.global .align 1 .b8 _ZN41_INTERNAL_b5295721_4_k_cu_5b0259e6_1041646thrust24THRUST_300001_SM_1000_NS12placeholders2_3E[1];
.global .align 1 .b8 _ZN41_INTERNAL_b5295721_4_k_cu_5b0259e6_1041646thrust24THRUST_300001_SM_1000_NS12placeholders2_4E[1];
.global .align 1 .b8 _ZN41_INTERNAL_b5295721_4_k_cu_5b0259e6_1041646thrust24THRUST_300001_SM_1000_NS12placeholders2_5E[1];
.global .align 1 .b8 _ZN41_INTERNAL_b5295721_4_k_cu_5b0259e6_1041646thrust24THRUST_300001_SM_1000_NS12placeholders2_6E[1];
.global .align 1 .b8 _ZN41_INTERNAL_b5295721_4_k_cu_5b0259e6_1041646thrust24THRUST_300001_SM_1000_NS12placeholders2_7E[1];
.global .align 1 .b8 _ZN41_INTERNAL_b5295721_4_k_cu_5b0259e6_1041646thrust24THRUST_300001_SM_1000_NS12placeholders2_8E[1];
.global .align 1 .b8 _ZN41_INTERNAL_b5295721_4_k_cu_5b0259e6_1041646thrust24THRUST_300001_SM_1000_NS12placeholders2_9E[1];
.global .align 1 .b8 _ZN41_INTERNAL_b5295721_4_k_cu_5b0259e6_1041646thrust24THRUST_300001_SM_1000_NS12placeholders3_10E[1];
.global .align 1 .b8 _ZN41_INTERNAL_b5295721_4_k_cu_5b0259e6_1041646thrust24THRUST_300001_SM_1000_NS3seqE[1];
.global .align 1 .b8 _ZN41_INTERNAL_b5295721_4_k_cu_5b0259e6_1041646thrust24THRUST_300001_SM_1000_NS6deviceE[1];

.visible .entry _ZN3cub18CUB_300001_SM_10006detail11EmptyKernelIvEEvv()
{


	ret;

}


// ===== COMPILED SASS (sm_100) =====

	.target	sm_100

	.elftype	@"ET_EXEC"


//--------------------- .note.nv.tkinfo           --------------------------
	.section	.note.nv.tkinfo,"",@"SHT_NOTE"
	.sectionflags	@"SHF_NOTE_NV_TKINFO"
	.tkinfo
        /*0018*/ 	.word	0x00000002
        /*0030*/ 	.string	""
        /*0030*/ 	.string	"ptxas"
        /*0030*/ 	.string	"Cuda compilation tools, release 13.0, V13.0.88"
        /*0030*/ 	.string	"Build cuda_13.0.r13.0/compiler.36424714_0"
        /*0030*/ 	.string	"-arch sm_100 -m 64 "



//--------------------- .note.nv.cuinfo           --------------------------
	.section	.note.nv.cuinfo,"",@"SHT_NOTE"
	.sectionflags	@"SHF_NOTE_NV_CUINFO"
        /*0018*/ 	.short	0x0002
        /*001a*/ 	.short	0x0064
        /*001c*/ 	.short	0x0082
	.zero		2


//--------------------- .nv.info                  --------------------------
	.section	.nv.info,"",@"SHT_CUDA_INFO"
	.align	4


	//----- nvinfo : EIATTR_REGCOUNT
	.align		4
        /*0000*/ 	.byte	0x04, 0x2f
        /*0002*/ 	.short	(.L_46 - .L_45)
	.align		4
.L_45:
        /*0004*/ 	.word	index@(_ZN3cub18CUB_300001_SM_10006detail11EmptyKernelIvEEvv)
        /*0008*/ 	.word	0x00000004


	//----- nvinfo : EIATTR_FRAME_SIZE
	.align		4
.L_46:
        /*000c*/ 	.byte	0x04, 0x11
        /*000e*/ 	.short	(.L_48 - .L_47)
	.align		4
.L_47:
        /*0010*/ 	.word	index@(_ZN3cub18CUB_300001_SM_10006detail11EmptyKernelIvEEvv)
        /*0014*/ 	.word	0x00000000


	//----- nvinfo : EIATTR_MIN_STACK_SIZE
	.align		4
.L_48:
        /*0018*/ 	.byte	0x04, 0x12
        /*001a*/ 	.short	(.L_50 - .L_49)
	.align		4
.L_49:
        /*001c*/ 	.word	index@(_ZN3cub18CUB_300001_SM_10006detail11EmptyKernelIvEEvv)
        /*0020*/ 	.word	0x00000000
.L_50:


//--------------------- .nv.compat                --------------------------
	.section	.nv.compat,"",@"SHT_CUDA_COMPAT_INFO"
	.align	4
        /*0000*/ 	.byte	0x02, 0x09, 0x00, 0x00, 0x02, 0x02, 0x01, 0x00, 0x02, 0x05, 0x05, 0x00, 0x03, 0x07, 0x01, 0x01
        /*0010*/ 	.byte	0x02, 0x03, 0x00, 0x00, 0x02, 0x06, 0x01, 0x00, 0x04, 0x0b, 0x08, 0x00, 0x09, 0x00, 0x00, 0x00
        /*0020*/ 	.byte	0x00, 0x00, 0x00, 0x00


//--------------------- .nv.info._ZN3cub18CUB_300001_SM_10006detail11EmptyKernelIvEEvv --------------------------
	.section	.nv.info._ZN3cub18CUB_300001_SM_10006detail11EmptyKernelIvEEvv,"",@"SHT_CUDA_INFO"
	.sectionflags	@""
	.align	4


	//----- nvinfo : EIATTR_CUDA_API_VERSION
	.align		4
        /*0000*/ 	.byte	0x04, 0x37
        /*0002*/ 	.short	(.L_52 - .L_51)
.L_51:
        /*0004*/ 	.word	0x00000082


	//----- nvinfo : EIATTR_SPARSE_MMA_MASK
	.align		4
.L_52:
        /*0008*/ 	.byte	0x03, 0x50
        /*000a*/ 	.short	0x0000


	//----- nvinfo : EIATTR_MAXREG_COUNT
	.align		4
        /*000c*/ 	.byte	0x03, 0x1b
        /*000e*/ 	.short	0x00ff


	//----- nvinfo : EIATTR_MERCURY_ISA_VERSION
	.align		4
        /*0010*/ 	.byte	0x03, 0x5f
        /*0012*/ 	.short	0x0101


	//----- nvinfo : EIATTR_VRC_CTA_INIT_COUNT
	.align		4
        /*0014*/ 	.byte	0x02, 0x4a
	.zero		1
	.zero		1


	//----- nvinfo : EIATTR_EXIT_INSTR_OFFSETS
	.align		4
        /*0018*/ 	.byte	0x04, 0x1c
        /*001a*/ 	.short	(.L_54 - .L_53)


	//   ....[0]....
.L_53:
        /*001c*/ 	.word	0x00000010


	//----- nvinfo : EIATTR_SW_WAR
	.align		4
.L_54:
        /*0020*/ 	.byte	0x04, 0x36
        /*0022*/ 	.short	(.L_56 - .L_55)
.L_55:
        /*0024*/ 	.word	0x00000008
.L_56:


//--------------------- .nv.callgraph             --------------------------
	.section	.nv.callgraph,"",@"SHT_CUDA_CALLGRAPH"
	.align	4
	.sectionentsize	8
	.align		4
        /*0000*/ 	.word	0x00000000
	.align		4
        /*0004*/ 	.word	0xffffffff
	.align		4
        /*0008*/ 	.word	0x00000000
	.align		4
        /*000c*/ 	.word	0xfffffffe
	.align		4
        /*0010*/ 	.word	0x00000000
	.align		4
        /*0014*/ 	.word	0xfffffffd
	.align		4
        /*0018*/ 	.word	0x00000000
	.align		4
        /*001c*/ 	.word	0xfffffffc


//--------------------- .nv.constant4             --------------------------
	.section	.nv.constant4,"a",@progbits
	.align	8
	.align		8
.nv.constant4:
        /*0000*/ 	.dword	_ZN41_INTERNAL_b5295721_4_k_cu_5b0259e6_1045654cuda3std3__45__cpo5beginE
	.align		8
        /*0008*/ 	.dword	_ZN41_INTERNAL_b5295721_4_k_cu_5b0259e6_1045654cuda3std3__45__cpo3endE
	.align		8
        /*0010*/ 	.dword	_ZN41_INTERNAL_b5295721_4_k_cu_5b0259e6_1045654cuda3std3__45__cpo6cbeginE
	.align		8
        /*0018*/ 	.dword	_ZN41_INTERNAL_b5295721_4_k_cu_5b0259e6_1045654cuda3std3__45__cpo4cendE
	.align		8
        /*0020*/ 	.dword	_ZN41_INTERNAL_b5295721_4_k_cu_5b0259e6_1045654cuda3std3__45__cpo6rbeginE
	.align		8
        /*0028*/ 	.dword	_ZN41_INTERNAL_b5295721_4_k_cu_5b0259e6_1045654cuda3std3__45__cpo4rendE
	.align		8
        /*0030*/ 	.dword	_ZN41_INTERNAL_b5295721_4_k_cu_5b0259e6_1045654cuda3std3__45__cpo7crbeginE
	.align		8
        /*0038*/ 	.dword	_ZN41_INTERNAL_b5295721_4_k_cu_5b0259e6_1045654cuda3std3__45__cpo5crendE
	.align		8
        /*0040*/ 	.dword	_ZN41_INTERNAL_b5295721_4_k_cu_5b0259e6_1045654cuda3std3__443_GLOBAL__N__b5295721_4_k_cu_5b0259e6_1045656ignoreE
	.align		8
        /*0048*/ 	.dword	_ZN41_INTERNAL_b5295721_4_k_cu_5b0259e6_1045654cuda3std3__419piecewise_constructE
	.align		8
        /*0050*/ 	.dword	_ZN41_INTERNAL_b5295721_4_k_cu_5b0259e6_1045654cuda3std3__48in_placeE
	.align		8
        /*0058*/ 	.dword	_ZN41_INTERNAL_b5295721_4_k_cu_5b0259e6_1045654cuda3std3__420unreachable_sentinelE
	.align		8
        /*0060*/ 	.dword	_ZN41_INTERNAL_b5295721_4_k_cu_5b0259e6_1045654cuda3std3__47nulloptE
	.align		8
        /*0068*/ 	.dword	_ZN41_INTERNAL_b5295721_4_k_cu_5b0259e6_1045654cuda3std3__48unexpectE
	.align		8
        /*0070*/ 	.dword	_ZN41_INTERNAL_b5295721_4_k_cu_5b0259e6_1045654cuda3std6ranges3__45__cpo4swapE
	.align		8
        /*0078*/ 	.dword	_ZN41_INTERNAL_b5295721_4_k_cu_5b0259e6_1045654cuda3std6ranges3__45__cpo9iter_moveE
	.align		8
        /*0080*/ 	.dword	_ZN41_INTERNAL_b5295721_4_k_cu_5b0259e6_1045654cuda3std6ranges3__45__cpo5beginE
	.align		8
        /*0088*/ 	.dword	_ZN41_INTERNAL_b5295721_4_k_cu_5b0259e6_1045654cuda3std6ranges3__45__cpo3endE
	.align		8
        /*0090*/ 	.dword	_ZN41_INTERNAL_b5295721_4_k_cu_5b0259e6_1045654cuda3std6ranges3__45__cpo6cbeginE
	.align		8
        /*0098*/ 	.dword	_ZN41_INTERNAL_b5295721_4_k_cu_5b0259e6_1045654cuda3std6ranges3__45__cpo4cendE
	.align		8
        /*00a0*/ 	.dword	_ZN41_INTERNAL_b5295721_4_k_cu_5b0259e6_1045654cuda3std6ranges3__45__cpo7advanceE
	.align		8
        /*00a8*/ 	.dword	_ZN41_INTERNAL_b5295721_4_k_cu_5b0259e6_1045654cuda3std6ranges3__45__cpo9iter_swapE
	.align		8
        /*00b0*/ 	.dword	_ZN41_INTERNAL_b5295721_4_k_cu_5b0259e6_1045654cuda3std6ranges3__45__cpo4nextE
	.align		8
        /*00b8*/ 	.dword	_ZN41_INTERNAL_b5295721_4_k_cu_5b0259e6_1045654cuda3std6ranges3__45__cpo4prevE
	.align		8
        /*00c0*/ 	.dword	_ZN41_INTERNAL_b5295721_4_k_cu_5b0259e6_1045654cuda3std6ranges3__45__cpo4dataE
	.align		8
        /*00c8*/ 	.dword	_ZN41_INTERNAL_b5295721_4_k_cu_5b0259e6_1045654cuda3std6ranges3__45__cpo5cdataE
	.align		8
        /*00d0*/ 	.dword	_ZN41_INTERNAL_b5295721_4_k_cu_5b0259e6_1045654cuda3std6ranges3__45__cpo4sizeE
	.align		8
        /*00d8*/ 	.dword	_ZN41_INTERNAL_b5295721_4_k_cu_5b0259e6_1045654cuda3std6ranges3__45__cpo5ssizeE
	.align		8
        /*00e0*/ 	.dword	_ZN41_INTERNAL_b5295721_4_k_cu_5b0259e6_1045654cuda3std6ranges3__45__cpo8distanceE
	.align		8
        /*00e8*/ 	.dword	_ZN41_INTERNAL_b5295721_4_k_cu_5b0259e6_1045656thrust24THRUST_300001_SM_1000_NS8cuda_cub3parE
	.align		8
        /*00f0*/ 	.dword	_ZN41_INTERNAL_b5295721_4_k_cu_5b0259e6_1045656thrust24THRUST_300001_SM_1000_NS8cuda_cub10par_nosyncE
	.align		8
        /*00f8*/ 	.dword	_ZN41_INTERNAL_b5295721_4_k_cu_5b0259e6_1045656thrust24THRUST_300001_SM_1000_NS6system6detail10sequential3seqE
	.align		8
        /*0100*/ 	.dword	_ZN41_INTERNAL_b5295721_4_k_cu_5b0259e6_1045656thrust24THRUST_300001_SM_1000_NS6system3cpp3parE
	.align		8
        /*0108*/ 	.dword	_ZN41_INTERNAL_b5295721_4_k_cu_5b0259e6_1045656thrust24THRUST_300001_SM_1000_NS12placeholders2_1E
	.align		8
        /*0110*/ 	.dword	_ZN41_INTERNAL_b5295721_4_k_cu_5b0259e6_1045656thrust24THRUST_300001_SM_1000_NS12placeholders2_2E
	.align		8
        /*0118*/ 	.dword	_ZN41_INTERNAL_b5295721_4_k_cu_5b0259e6_1045656thrust24THRUST_300001_SM_1000_NS12placeholders2_3E
	.align		8
        /*0120*/ 	.dword	_ZN41_INTERNAL_b5295721_4_k_cu_5b0259e6_1045656thrust24THRUST_300001_SM_1000_NS12placeholders2_4E
	.align		8
        /*0128*/ 	.dword	_ZN41_INTERNAL_b5295721_4_k_cu_5b0259e6_1045656thrust24THRUST_300001_SM_1000_NS12placeholders2_5E
	.align		8
        /*0130*/ 	.dword	_ZN41_INTERNAL_b5295721_4_k_cu_5b0259e6_1045656thrust24THRUST_300001_SM_1000_NS12placeholders2_6E
	.align		8
        /*0138*/ 	.dword	_ZN41_INTERNAL_b5295721_4_k_cu_5b0259e6_1045656thrust24THRUST_300001_SM_1000_NS12placeholders2_7E
	.align		8
        /*0140*/ 	.dword	_ZN41_INTERNAL_b5295721_4_k_cu_5b0259e6_1045656thrust24THRUST_300001_SM_1000_NS12placeholders2_8E
	.align		8
        /*0148*/ 	.dword	_ZN41_INTERNAL_b5295721_4_k_cu_5b0259e6_1045656thrust24THRUST_300001_SM_1000_NS12placeholders2_9E
	.align		8
        /*0150*/ 	.dword	_ZN41_INTERNAL_b5295721_4_k_cu_5b0259e6_1045656thrust24THRUST_300001_SM_1000_NS12placeholders3_10E
	.align		8
        /*0158*/ 	.dword	_ZN41_INTERNAL_b5295721_4_k_cu_5b0259e6_1045656thrust24THRUST_300001_SM_1000_NS3seqE
	.align		8
        /*0160*/ 	.dword	_ZN41_INTERNAL_b5295721_4_k_cu_5b0259e6_1045656thrust24THRUST_300001_SM_1000_NS6deviceE


//--------------------- .text._ZN3cub18CUB_300001_SM_10006detail11EmptyKernelIvEEvv --------------------------
	.section	.text._ZN3cub18CUB_300001_SM_10006detail11EmptyKernelIvEEvv,"ax",@progbits
	.align	128
        .global         _ZN3cub18CUB_300001_SM_10006detail11EmptyKernelIvEEvv
        .type           _ZN3cub18CUB_300001_SM_10006detail11EmptyKernelIvEEvv,@function
        .size           _ZN3cub18CUB_300001_SM_10006detail11EmptyKernelIvEEvv,(.L_x_1 - _ZN3cub18CUB_300001_SM_10006detail11EmptyKernelIvEEvv)
        .other          _ZN3cub18CUB_300001_SM_10006detail11EmptyKernelIvEEvv,@"STO_CUDA_ENTRY STV_DEFAULT"
_ZN3cub18CUB_300001_SM_10006detail11EmptyKernelIvEEvv:
.text._ZN3cub18CUB_300001_SM_10006detail11EmptyKernelIvEEvv:
[----:B------:R-:W-:Y:S01]  /*0000*/  LDC R1, c[0x0][0x37c] ;  /* 0x0000df00ff017b82 */ /* 0x000fe20000000800 */
[----:B------:R-:W-:Y:S05]  /*0010*/  EXIT ;  /* 0x000000000000794d */ /* 0x000fea0003800000 */
.L_x_0:
[----:B------:R-:W-:-:S00]  /*0020*/  BRA `(.L_x_0) ;  /* 0xfffffffc00fc7947 */ /* 0x000fc0000383ffff */
[----:B------:R-:W-:-:S00]  /*0030*/  NOP ;  /* 0x0000000000007918 */ /* 0x000fc00000000000 */
        /* <DEDUP_REMOVED lines=12> */
.L_x_1:


//--------------------- .nv.shared.reserved.0     --------------------------
	.section	.nv.shared.reserved.0,"aw",@nobits
	.weak		__nv_reservedSMEM_offset_0_alias
	.size		__nv_reservedSMEM_offset_0_alias, 0, 64
	.other		__nv_reservedSMEM_offset_0_alias,@"STO_CUDA_RESERVED_SHARED STV_DEFAULT"
__nv_reservedSMEM_offset_0_alias:
	.zero		0
	.zero		64


//--------------------- .nv.global                --------------------------
	.section	.nv.global,"aw",@nobits
.nv.global:
	.type		_ZN41_INTERNAL_b5295721_4_k_cu_5b0259e6_1045656thrust24THRUST_300001_SM_1000_NS12placeholders2_8E,@object
	.size		_ZN41_INTERNAL_b5295721_4_k_cu_5b0259e6_1045656thrust24THRUST_300001_SM_1000_NS12placeholders2_8E,(_ZN41_INTERNAL_b5295721_4_k_cu_5b0259e6_1045654cuda3std3__443_GLOBAL__N__b5295721_4_k_cu_5b0259e6_1045656ignoreE - _ZN41_INTERNAL_b5295721_4_k_cu_5b0259e6_1045656thrust24THRUST_300001_SM_1000_NS12placeholders2_8E)
_ZN41_INTERNAL_b5295721_4_k_cu_5b0259e6_1045656thrust24THRUST_300001_SM_1000_NS12placeholders2_8E:
	.zero		1
	.type		_ZN41_INTERNAL_b5295721_4_k_cu_5b0259e6_1045654cuda3std3__443_GLOBAL__N__b5295721_4_k_cu_5b0259e6_1045656ignoreE,@object
	.size		_ZN41_INTERNAL_b5295721_4_k_cu_5b0259e6_1045654cuda3std3__443_GLOBAL__N__b5295721_4_k_cu_5b0259e6_1045656ignoreE,(_ZN41_INTERNAL_b5295721_4_k_cu_5b0259e6_1045654cuda3std6ranges3__45__cpo4dataE - _ZN41_INTERNAL_b5295721_4_k_cu_5b0259e6_1045654cuda3std3__443_GLOBAL__N__b5295721_4_k_cu_5b0259e6_1045656ignoreE)
_ZN41_INTERNAL_b5295721_4_k_cu_5b0259e6_1045654cuda3std3__443_GLOBAL__N__b5295721_4_k_cu_5b0259e6_1045656ignoreE:
	.zero		1
	.type		_ZN41_INTERNAL_b5295721_4_k_cu_5b0259e6_1045654cuda3std6ranges3__45__cpo4dataE,@object
	.size		_ZN41_INTERNAL_b5295721_4_k_cu_5b0259e6_1045654cuda3std6ranges3__45__cpo4dataE,(_ZN41_INTERNAL_b5295721_4_k_cu_5b0259e6_1045656thrust24THRUST_300001_SM_1000_NS6system3cpp3parE - _ZN41_INTERNAL_b5295721_4_k_cu_5b0259e6_1045654cuda3std6ranges3__45__cpo4dataE)
_ZN41_INTERNAL_b5295721_4_k_cu_5b0259e6_1045654cuda3std6ranges3__45__cpo4dataE:
	.zero		1
	.type		_ZN41_INTERNAL_b5295721_4_k_cu_5b0259e6_1045656thrust24THRUST_300001_SM_1000_NS6system3cpp3parE,@object
	.size		_ZN41_INTERNAL_b5295721_4_k_cu_5b0259e6_1045656thrust24THRUST_300001_SM_1000_NS6system3cpp3parE,(_ZN41_INTERNAL_b5295721_4_k_cu_5b0259e6_1045654cuda3std3__45__cpo5beginE - _ZN41_INTERNAL_b5295721_4_k_cu_5b0259e6_1045656thrust24THRUST_300001_SM_1000_NS6system3cpp3parE)
_ZN41_INTERNAL_b5295721_4_k_cu_5b0259e6_1045656thrust24THRUST_300001_SM_1000_NS6system3cpp3parE:
	.zero		1
	.type		_ZN41_INTERNAL_b5295721_4_k_cu_5b0259e6_1045654cuda3std3__45__cpo5beginE,@object
	.size		_ZN41_INTERNAL_b5295721_4_k_cu_5b0259e6_1045654cuda3std3__45__cpo5beginE,(_ZN41_INTERNAL_b5295721_4_k_cu_5b0259e6_1045654cuda3std6ranges3__45__cpo5beginE - _ZN41_INTERNAL_b5295721_4_k_cu_5b0259e6_1045654cuda3std3__45__cpo5beginE)
_ZN41_INTERNAL_b5295721_4_k_cu_5b0259e6_1045654cuda3std3__45__cpo5beginE:
	.zero		1
	.type		_ZN41_INTERNAL_b5295721_4_k_cu_5b0259e6_1045654cuda3std6ranges3__45__cpo5beginE,@object
	.size		_ZN41_INTERNAL_b5295721_4_k_cu_5b0259e6_1045654cuda3std6ranges3__45__cpo5beginE,(_ZN41_INTERNAL_b5295721_4_k_cu_5b0259e6_1045656thrust24THRUST_300001_SM_1000_NS6deviceE - _ZN41_INTERNAL_b5295721_4_k_cu_5b0259e6_1045654cuda3std6ranges3__45__cpo5beginE)
_ZN41_INTERNAL_b5295721_4_k_cu_5b0259e6_1045654cuda3std6ranges3__45__cpo5beginE:
	.zero		1
	.type		_ZN41_INTERNAL_b5295721_4_k_cu_5b0259e6_1045656thrust24THRUST_300001_SM_1000_NS6deviceE,@object
	.size		_ZN41_INTERNAL_b5295721_4_k_cu_5b0259e6_1045656thrust24THRUST_300001_SM_1000_NS6deviceE,(_ZN41_INTERNAL_b5295721_4_k_cu_5b0259e6_1045654cuda3std3__47nulloptE - _ZN41_INTERNAL_b5295721_4_k_cu_5b0259e6_1045656thrust24THRUST_300001_SM_1000_NS6deviceE)
_ZN41_INTERNAL_b5295721_4_k_cu_5b0259e6_1045656thrust24THRUST_300001_SM_1000_NS6deviceE:
	.zero		1
	.type		_ZN41_INTERNAL_b5295721_4_k_cu_5b0259e6_1045654cuda3std3__47nulloptE,@object
	.size		_ZN41_INTERNAL_b5295721_4_k_cu_5b0259e6_1045654cuda3std3__47nulloptE,(_ZN41_INTERNAL_b5295721_4_k_cu_5b0259e6_1045654cuda3std6ranges3__45__cpo8distanceE - _ZN41_INTERNAL_b5295721_4_k_cu_5b0259e6_1045654cuda3std3__47nulloptE)
_ZN41_INTERNAL_b5295721_4_k_cu_5b0259e6_1045654cuda3std3__47nulloptE:
	.zero		1
	.type		_ZN41_INTERNAL_b5295721_4_k_cu_5b0259e6_1045654cuda3std6ranges3__45__cpo8distanceE,@object
	.size		_ZN41_INTERNAL_b5295721_4_k_cu_5b0259e6_1045654cuda3std6ranges3__45__cpo8distanceE,(_ZN41_INTERNAL_b5295721_4_k_cu_5b0259e6_1045656thrust24THRUST_300001_SM_1000_NS12placeholders2_4E - _ZN41_INTERNAL_b5295721_4_k_cu_5b0259e6_1045654cuda3std6ranges3__45__cpo8distanceE)
_ZN41_INTERNAL_b5295721_4_k_cu_5b0259e6_1045654cuda3std6ranges3__45__cpo8distanceE:
	.zero		1
	.type		_ZN41_INTERNAL_b5295721_4_k_cu_5b0259e6_1045656thrust24THRUST_300001_SM_1000_NS12placeholders2_4E,@object
	.size		_ZN41_INTERNAL_b5295721_4_k_cu_5b0259e6_1045656thrust24THRUST_300001_SM_1000_NS12placeholders2_4E,(_ZN41_INTERNAL_b5295721_4_k_cu_5b0259e6_1045654cuda3std3__45__cpo6rbeginE - _ZN41_INTERNAL_b5295721_4_k_cu_5b0259e6_1045656thrust24THRUST_300001_SM_1000_NS12placeholders2_4E)
_ZN41_INTERNAL_b5295721_4_k_cu_5b0259e6_1045656thrust24THRUST_300001_SM_1000_NS12placeholders2_4E:
	.zero		1
	.type		_ZN41_INTERNAL_b5295721_4_k_cu_5b0259e6_1045654cuda3std3__45__cpo6rbeginE,@object
	.size		_ZN41_INTERNAL_b5295721_4_k_cu_5b0259e6_1045654cuda3std3__45__cpo6rbeginE,(_ZN41_INTERNAL_b5295721_4_k_cu_5b0259e6_1045654cuda3std6ranges3__45__cpo7advanceE - _ZN41_INTERNAL_b5295721_4_k_cu_5b0259e6_1045654cuda3std3__45__cpo6rbeginE)
_ZN41_INTERNAL_b5295721_4_k_cu_5b0259e6_1045654cuda3std3__45__cpo6rbeginE:
	.zero		1
	.type		_ZN41_INTERNAL_b5295721_4_k_cu_5b0259e6_1045654cuda3std6ranges3__45__cpo7advanceE,@object
	.size		_ZN41_INTERNAL_b5295721_4_k_cu_5b0259e6_1045654cuda3std6ranges3__45__cpo7advanceE,(_ZN41_INTERNAL_b5295721_4_k_cu_5b0259e6_1045656thrust24THRUST_300001_SM_1000_NS12placeholders3_10E - _ZN41_INTERNAL_b5295721_4_k_cu_5b0259e6_1045654cuda3std6ranges3__45__cpo7advanceE)
_ZN41_INTERNAL_b5295721_4_k_cu_5b0259e6_1045654cuda3std6ranges3__45__cpo7advanceE:
	.zero		1
	.type		_ZN41_INTERNAL_b5295721_4_k_cu_5b0259e6_1045656thrust24THRUST_300001_SM_1000_NS12placeholders3_10E,@object
	.size		_ZN41_INTERNAL_b5295721_4_k_cu_5b0259e6_1045656thrust24THRUST_300001_SM_1000_NS12placeholders3_10E,(_ZN41_INTERNAL_b5295721_4_k_cu_5b0259e6_1045654cuda3std3__48in_placeE - _ZN41_INTERNAL_b5295721_4_k_cu_5b0259e6_1045656thrust24THRUST_300001_SM_1000_NS12placeholders3_10E)
_ZN41_INTERNAL_b5295721_4_k_cu_5b0259e6_1045656thrust24THRUST_300001_SM_1000_NS12placeholders3_10E:
	.zero		1
	.type		_ZN41_INTERNAL_b5295721_4_k_cu_5b0259e6_1045654cuda3std3__48in_placeE,@object
	.size		_ZN41_INTERNAL_b5295721_4_k_cu_5b0259e6_1045654cuda3std3__48in_placeE,(_ZN41_INTERNAL_b5295721_4_k_cu_5b0259e6_1045654cuda3std6ranges3__45__cpo4sizeE - _ZN41_INTERNAL_b5295721_4_k_cu_5b0259e6_1045654cuda3std3__48in_placeE)
_ZN41_INTERNAL_b5295721_4_k_cu_5b0259e6_1045654cuda3std3__48in_placeE:
	.zero		1
	.type		_ZN41_INTERNAL_b5295721_4_k_cu_5b0259e6_1045654cuda3std6ranges3__45__cpo4sizeE,@object
	.size		_ZN41_INTERNAL_b5295721_4_k_cu_5b0259e6_1045654cuda3std6ranges3__45__cpo4sizeE,(_ZN41_INTERNAL_b5295721_4_k_cu_5b0259e6_1045656thrust24THRUST_300001_SM_1000_NS12placeholders2_2E - _ZN41_INTERNAL_b5295721_4_k_cu_5b0259e6_1045654cuda3std6ranges3__45__cpo4sizeE)
_ZN41_INTERNAL_b5295721_4_k_cu_5b0259e6_1045654cuda3std6ranges3__45__cpo4sizeE:
	.zero		1
	.type		_ZN41_INTERNAL_b5295721_4_k_cu_5b0259e6_1045656thrust24THRUST_300001_SM_1000_NS12placeholders2_2E,@object
	.size		_ZN41_INTERNAL_b5295721_4_k_cu_5b0259e6_1045656thrust24THRUST_300001_SM_1000_NS12placeholders2_2E,(_ZN41_INTERNAL_b5295721_4_k_cu_5b0259e6_1045654cuda3std3__45__cpo6cbeginE - _ZN41_INTERNAL_b5295721_4_k_cu_5b0259e6_1045656thrust24THRUST_300001_SM_1000_NS12placeholders2_2E)
_ZN41_INTERNAL_b5295721_4_k_cu_5b0259e6_1045656thrust24THRUST_300001_SM_1000_NS12placeholders2_2E:
	.zero		1
	.type		_ZN41_INTERNAL_b5295721_4_k_cu_5b0259e6_1045654cuda3std3__45__cpo6cbeginE,@object
	.size		_ZN41_INTERNAL_b5295721_4_k_cu_5b0259e6_1045654cuda3std3__45__cpo6cbeginE,(_ZN41_INTERNAL_b5295721_4_k_cu_5b0259e6_1045654cuda3std6ranges3__45__cpo6cbeginE - _ZN41_INTERNAL_b5295721_4_k_cu_5b0259e6_1045654cuda3std3__45__cpo6cbeginE)
_ZN41_INTERNAL_b5295721_4_k_cu_5b0259e6_1045654cuda3std3__45__cpo6cbeginE:
	.zero		1
	.type		_ZN41_INTERNAL_b5295721_4_k_cu_5b0259e6_1045654cuda3std6ranges3__45__cpo6cbeginE,@object
	.size		_ZN41_INTERNAL_b5295721_4_k_cu_5b0259e6_1045654cuda3std6ranges3__45__cpo6cbeginE,(_ZN41_INTERNAL_b5295721_4_k_cu_5b0259e6_1045656thrust24THRUST_300001_SM_1000_NS12placeholders2_6E - _ZN41_INTERNAL_b5295721_4_k_cu_5b0259e6_1045654cuda3std6ranges3__45__cpo6cbeginE)
_ZN41_INTERNAL_b5295721_4_k_cu_5b0259e6_1045654cuda3std6ranges3__45__cpo6cbeginE:
	.zero		1
	.type		_ZN41_INTERNAL_b5295721_4_k_cu_5b0259e6_1045656thrust24THRUST_300001_SM_1000_NS12placeholders2_6E,@object
	.size		_ZN41_INTERNAL_b5295721_4_k_cu_5b0259e6_1045656thrust24THRUST_300001_SM_1000_NS12placeholders2_6E,(_ZN41_INTERNAL_b5295721_4_k_cu_5b0259e6_1045654cuda3std3__45__cpo7crbeginE - _ZN41_INTERNAL_b5295721_4_k_cu_5b0259e6_1045656thrust24THRUST_300001_SM_1000_NS12placeholders2_6E)
_ZN41_INTERNAL_b5295721_4_k_cu_5b0259e6_1045656thrust24THRUST_300001_SM_1000_NS12placeholders2_6E:
	.zero		1
	.type		_ZN41_INTERNAL_b5295721_4_k_cu_5b0259e6_1045654cuda3std3__45__cpo7crbeginE,@object
	.size		_ZN41_INTERNAL_b5295721_4_k_cu_5b0259e6_1045654cuda3std3__45__cpo7crbeginE,(_ZN41_INTERNAL_b5295721_4_k_cu_5b0259e6_1045654cuda3std6ranges3__45__cpo4nextE - _ZN41_INTERNAL_b5295721_4_k_cu_5b0259e6_1045654cuda3std3__45__cpo7crbeginE)
_ZN41_INTERNAL_b5295721_4_k_cu_5b0259e6_1045654cuda3std3__45__cpo7crbeginE:
	.zero		1
	.type		_ZN41_INTERNAL_b5295721_4_k_cu_5b0259e6_1045654cuda3std6ranges3__45__cpo4nextE,@object
	.size		_ZN41_INTERNAL_b5295721_4_k_cu_5b0259e6_1045654cuda3std6ranges3__45__cpo4nextE,(_ZN41_INTERNAL_b5295721_4_k_cu_5b0259e6_1045654cuda3std6ranges3__45__cpo4swapE - _ZN41_INTERNAL_b5295721_4_k_cu_5b0259e6_1045654cuda3std6ranges3__45__cpo4nextE)
_ZN41_INTERNAL_b5295721_4_k_cu_5b0259e6_1045654cuda3std6ranges3__45__cpo4nextE:
	.zero		1
	.type		_ZN41_INTERNAL_b5295721_4_k_cu_5b0259e6_1045654cuda3std6ranges3__45__cpo4swapE,@object
	.size		_ZN41_INTERNAL_b5295721_4_k_cu_5b0259e6_1045654cuda3std6ranges3__45__cpo4swapE,(_ZN41_INTERNAL_b5295721_4_k_cu_5b0259e6_1045656thrust24THRUST_300001_SM_1000_NS8cuda_cub10par_nosyncE - _ZN41_INTERNAL_b5295721_4_k_cu_5b0259e6_1045654cuda3std6ranges3__45__cpo4swapE)
_ZN41_INTERNAL_b5295721_4_k_cu_5b0259e6_1045654cuda3std6ranges3__45__cpo4swapE:
	.zero		1
	.type		_ZN41_INTERNAL_b5295721_4_k_cu_5b0259e6_1045656thrust24THRUST_300001_SM_1000_NS8cuda_cub10par_nosyncE,@object
	.size		_ZN41_INTERNAL_b5295721_4_k_cu_5b0259e6_1045656thrust24THRUST_300001_SM_1000_NS8cuda_cub10par_nosyncE,(_ZN41_INTERNAL_b5295721_4_k_cu_5b0259e6_1045656thrust24THRUST_300001_SM_1000_NS3seqE - _ZN41_INTERNAL_b5295721_4_k_cu_5b0259e6_1045656thrust24THRUST_300001_SM_1000_NS8cuda_cub10par_nosyncE)
_ZN41_INTERNAL_b5295721_4_k_cu_5b0259e6_1045656thrust24THRUST_300001_SM_1000_NS8cuda_cub10par_nosyncE:
	.zero		1
	.type		_ZN41_INTERNAL_b5295721_4_k_cu_5b0259e6_1045656thrust24THRUST_300001_SM_1000_NS3seqE,@object
	.size		_ZN41_INTERNAL_b5295721_4_k_cu_5b0259e6_1045656thrust24THRUST_300001_SM_1000_NS3seqE,(_ZN41_INTERNAL_b5295721_4_k_cu_5b0259e6_1045654cuda3std3__420unreachable_sentinelE - _ZN41_INTERNAL_b5295721_4_k_cu_5b0259e6_1045656thrust24THRUST_300001_SM_1000_NS3seqE)
_ZN41_INTERNAL_b5295721_4_k_cu_5b0259e6_1045656thrust24THRUST_300001_SM_1000_NS3seqE:
	.zero		1
	.type		_ZN41_INTERNAL_b5295721_4_k_cu_5b0259e6_1045654cuda3std3__420unreachable_sentinelE,@object
	.size		_ZN41_INTERNAL_b5295721_4_k_cu_5b0259e6_1045654cuda3std3__420unreachable_sentinelE,(_ZN41_INTERNAL_b5295721_4_k_cu_5b0259e6_1045654cuda3std6ranges3__45__cpo5ssizeE - _ZN41_INTERNAL_b5295721_4_k_cu_5b0259e6_1045654cuda3std3__420unreachable_sentinelE)
_ZN41_INTERNAL_b5295721_4_k_cu_5b0259e6_1045654cuda3std3__420unreachable_sentinelE:
	.zero		1
	.type		_ZN41_INTERNAL_b5295721_4_k_cu_5b0259e6_1045654cuda3std6ranges3__45__cpo5ssizeE,@object
	.size		_ZN41_INTERNAL_b5295721_4_k_cu_5b0259e6_1045654cuda3std6ranges3__45__cpo5ssizeE,(_ZN41_INTERNAL_b5295721_4_k_cu_5b0259e6_1045656thrust24THRUST_300001_SM_1000_NS12placeholders2_3E - _ZN41_INTERNAL_b5295721_4_k_cu_5b0259e6_1045654cuda3std6ranges3__45__cpo5ssizeE)
_ZN41_INTERNAL_b5295721_4_k_cu_5b0259e6_1045654cuda3std6ranges3__45__cpo5ssizeE:
	.zero		1
	.type		_ZN41_INTERNAL_b5295721_4_k_cu_5b0259e6_1045656thrust24THRUST_300001_SM_1000_NS12placeholders2_3E,@object
	.size		_ZN41_INTERNAL_b5295721_4_k_cu_5b0259e6_1045656thrust24THRUST_300001_SM_1000_NS12placeholders2_3E,(_ZN41_INTERNAL_b5295721_4_k_cu_5b0259e6_1045654cuda3std3__45__cpo4cendE - _ZN41_INTERNAL_b5295721_4_k_cu_5b0259e6_1045656thrust24THRUST_300001_SM_1000_NS12placeholders2_3E)
_ZN41_INTERNAL_b5295721_4_k_cu_5b0259e6_1045656thrust24THRUST_300001_SM_1000_NS12placeholders2_3E:
	.zero		1
	.type		_ZN41_INTERNAL_b5295721_4_k_cu_5b0259e6_1045654cuda3std3__45__cpo4cendE,@object
	.size		_ZN41_INTERNAL_b5295721_4_k_cu_5b0259e6_1045654cuda3std3__45__cpo4cendE,(_ZN41_INTERNAL_b5295721_4_k_cu_5b0259e6_1045654cuda3std6ranges3__45__cpo4cendE - _ZN41_INTERNAL_b5295721_4_k_cu_5b0259e6_1045654cuda3std3__45__cpo4cendE)
_ZN41_INTERNAL_b5295721_4_k_cu_5b0259e6_1045654cuda3std3__45__cpo4cendE:
	.zero		1
	.type		_ZN41_INTERNAL_b5295721_4_k_cu_5b0259e6_1045654cuda3std6ranges3__45__cpo4cendE,@object
	.size		_ZN41_INTERNAL_b5295721_4_k_cu_5b0259e6_1045654cuda3std6ranges3__45__cpo4cendE,(_ZN41_INTERNAL_b5295721_4_k_cu_5b0259e6_1045656thrust24THRUST_300001_SM_1000_NS12placeholders2_7E - _ZN41_INTERNAL_b5295721_4_k_cu_5b0259e6_1045654cuda3std6ranges3__45__cpo4cendE)
_ZN41_INTERNAL_b5295721_4_k_cu_5b0259e6_1045654cuda3std6ranges3__45__cpo4cendE:
	.zero		1
	.type		_ZN41_INTERNAL_b5295721_4_k_cu_5b0259e6_1045656thrust24THRUST_300001_SM_1000_NS12placeholders2_7E,@object
	.size		_ZN41_INTERNAL_b5295721_4_k_cu_5b0259e6_1045656thrust24THRUST_300001_SM_1000_NS12placeholders2_7E,(_ZN41_INTERNAL_b5295721_4_k_cu_5b0259e6_1045654cuda3std3__45__cpo5crendE - _ZN41_INTERNAL_b5295721_4_k_cu_5b0259e6_1045656thrust24THRUST_300001_SM_1000_NS12placeholders2_7E)
_ZN41_INTERNAL_b5295721_4_k_cu_5b0259e6_1045656thrust24THRUST_300001_SM_1000_NS12placeholders2_7E:
	.zero		1
	.type		_ZN41_INTERNAL_b5295721_4_k_cu_5b0259e6_1045654cuda3std3__45__cpo5crendE,@object
	.size		_ZN41_INTERNAL_b5295721_4_k_cu_5b0259e6_1045654cuda3std3__45__cpo5crendE,(_ZN41_INTERNAL_b5295721_4_k_cu_5b0259e6_1045654cuda3std6ranges3__45__cpo4prevE - _ZN41_INTERNAL_b5295721_4_k_cu_5b0259e6_1045654cuda3std3__45__cpo5crendE)
_ZN41_INTERNAL_b5295721_4_k_cu_5b0259e6_1045654cuda3std3__45__cpo5crendE:
	.zero		1
	.type		_ZN41_INTERNAL_b5295721_4_k_cu_5b0259e6_1045654cuda3std6ranges3__45__cpo4prevE,@object
	.size		_ZN41_INTERNAL_b5295721_4_k_cu_5b0259e6_1045654cuda3std6ranges3__45__cpo4prevE,(_ZN41_INTERNAL_b5295721_4_k_cu_5b0259e6_1045654cuda3std6ranges3__45__cpo9iter_moveE - _ZN41_INTERNAL_b5295721_4_k_cu_5b0259e6_1045654cuda3std6ranges3__45__cpo4prevE)
_ZN41_INTERNAL_b5295721_4_k_cu_5b0259e6_1045654cuda3std6ranges3__45__cpo4prevE:
	.zero		1
	.type		_ZN41_INTERNAL_b5295721_4_k_cu_5b0259e6_1045654cuda3std6ranges3__45__cpo9iter_moveE,@object
	.size		_ZN41_INTERNAL_b5295721_4_k_cu_5b0259e6_1045654cuda3std6ranges3__45__cpo9iter_moveE,(_ZN41_INTERNAL_b5295721_4_k_cu_5b0259e6_1045656thrust24THRUST_300001_SM_1000_NS6system6detail10sequential3seqE - _ZN41_INTERNAL_b5295721_4_k_cu_5b0259e6_1045654cuda3std6ranges3__45__cpo9iter_moveE)
_ZN41_INTERNAL_b5295721_4_k_cu_5b0259e6_1045654cuda3std6ranges3__45__cpo9iter_moveE:
	.zero		1
	.type		_ZN41_INTERNAL_b5295721_4_k_cu_5b0259e6_1045656thrust24THRUST_300001_SM_1000_NS6system6detail10sequential3seqE,@object
	.size		_ZN41_INTERNAL_b5295721_4_k_cu_5b0259e6_1045656thrust24THRUST_300001_SM_1000_NS6system6detail10sequential3seqE,(_ZN41_INTERNAL_b5295721_4_k_cu_5b0259e6_1045656thrust24THRUST_300001_SM_1000_NS12placeholders2_9E - _ZN41_INTERNAL_b5295721_4_k_cu_5b0259e6_1045656thrust24THRUST_300001_SM_1000_NS6system6detail10sequential3seqE)
_ZN41_INTERNAL_b5295721_4_k_cu_5b0259e6_1045656thrust24THRUST_300001_SM_1000_NS6system6detail10sequential3seqE:
	.zero		1
	.type		_ZN41_INTERNAL_b5295721_4_k_cu_5b0259e6_1045656thrust24THRUST_300001_SM_1000_NS12placeholders2_9E,@object
	.size		_ZN41_INTERNAL_b5295721_4_k_cu_5b0259e6_1045656thrust24THRUST_300001_SM_1000_NS12placeholders2_9E,(_ZN41_INTERNAL_b5295721_4_k_cu_5b0259e6_1045654cuda3std3__419piecewise_constructE - _ZN41_INTERNAL_b5295721_4_k_cu_5b0259e6_1045656thrust24THRUST_300001_SM_1000_NS12placeholders2_9E)
_ZN41_INTERNAL_b5295721_4_k_cu_5b0259e6_1045656thrust24THRUST_300001_SM_1000_NS12placeholders2_9E:
	.zero		1
	.type		_ZN41_INTERNAL_b5295721_4_k_cu_5b0259e6_1045654cuda3std3__419piecewise_constructE,@object
	.size		_ZN41_INTERNAL_b5295721_4_k_cu_5b0259e6_1045654cuda3std3__419piecewise_constructE,(_ZN41_INTERNAL_b5295721_4_k_cu_5b0259e6_1045654cuda3std6ranges3__45__cpo5cdataE - _ZN41_INTERNAL_b5295721_4_k_cu_5b0259e6_1045654cuda3std3__419piecewise_constructE)
_ZN41_INTERNAL_b5295721_4_k_cu_5b0259e6_1045654cuda3std3__419piecewise_constructE:
	.zero		1
	.type		_ZN41_INTERNAL_b5295721_4_k_cu_5b0259e6_1045654cuda3std6ranges3__45__cpo5cdataE,@object
	.size		_ZN41_INTERNAL_b5295721_4_k_cu_5b0259e6_1045654cuda3std6ranges3__45__cpo5cdataE,(_ZN41_INTERNAL_b5295721_4_k_cu_5b0259e6_1045656thrust24THRUST_300001_SM_1000_NS12placeholders2_1E - _ZN41_INTERNAL_b5295721_4_k_cu_5b0259e6_1045654cuda3std6ranges3__45__cpo5cdataE)
_ZN41_INTERNAL_b5295721_4_k_cu_5b0259e6_1045654cuda3std6ranges3__45__cpo5cdataE:
	.zero		1
	.type		_ZN41_INTERNAL_b5295721_4_k_cu_5b0259e6_1045656thrust24THRUST_300001_SM_1000_NS12placeholders2_1E,@object
	.size		_ZN41_INTERNAL_b5295721_4_k_cu_5b0259e6_1045656thrust24THRUST_300001_SM_1000_NS12placeholders2_1E,(_ZN41_INTERNAL_b5295721_4_k_cu_5b0259e6_1045654cuda3std3__45__cpo3endE - _ZN41_INTERNAL_b5295721_4_k_cu_5b0259e6_1045656thrust24THRUST_300001_SM_1000_NS12placeholders2_1E)
_ZN41_INTERNAL_b5295721_4_k_cu_5b0259e6_1045656thrust24THRUST_300001_SM_1000_NS12placeholders2_1E:
	.zero		1
	.type		_ZN41_INTERNAL_b5295721_4_k_cu_5b0259e6_1045654cuda3std3__45__cpo3endE,@object
	.size		_ZN41_INTERNAL_b5295721_4_k_cu_5b0259e6_1045654cuda3std3__45__cpo3endE,(_ZN41_INTERNAL_b5295721_4_k_cu_5b0259e6_1045654cuda3std6ranges3__45__cpo3endE - _ZN41_INTERNAL_b5295721_4_k_cu_5b0259e6_1045654cuda3std3__45__cpo3endE)
_ZN41_INTERNAL_b5295721_4_k_cu_5b0259e6_1045654cuda3std3__45__cpo3endE:
	.zero		1
	.type		_ZN41_INTERNAL_b5295721_4_k_cu_5b0259e6_1045654cuda3std6ranges3__45__cpo3endE,@object
	.size		_ZN41_INTERNAL_b5295721_4_k_cu_5b0259e6_1045654cuda3std6ranges3__45__cpo3endE,(_ZN41_INTERNAL_b5295721_4_k_cu_5b0259e6_1045656thrust24THRUST_300001_SM_1000_NS12placeholders2_5E - _ZN41_INTERNAL_b5295721_4_k_cu_5b0259e6_1045654cuda3std6ranges3__45__cpo3endE)
_ZN41_INTERNAL_b5295721_4_k_cu_5b0259e6_1045654cuda3std6ranges3__45__cpo3endE:
	.zero		1
	.type		_ZN41_INTERNAL_b5295721_4_k_cu_5b0259e6_1045656thrust24THRUST_300001_SM_1000_NS12placeholders2_5E,@object
	.size		_ZN41_INTERNAL_b5295721_4_k_cu_5b0259e6_1045656thrust24THRUST_300001_SM_1000_NS12placeholders2_5E,(_ZN41_INTERNAL_b5295721_4_k_cu_5b0259e6_1045654cuda3std3__45__cpo4rendE - _ZN41_INTERNAL_b5295721_4_k_cu_5b0259e6_1045656thrust24THRUST_300001_SM_1000_NS12placeholders2_5E)
_ZN41_INTERNAL_b5295721_4_k_cu_5b0259e6_1045656thrust24THRUST_300001_SM_1000_NS12placeholders2_5E:
	.zero		1
	.type		_ZN41_INTERNAL_b5295721_4_k_cu_5b0259e6_1045654cuda3std3__45__cpo4rendE,@object
	.size		_ZN41_INTERNAL_b5295721_4_k_cu_5b0259e6_1045654cuda3std3__45__cpo4rendE,(_ZN41_INTERNAL_b5295721_4_k_cu_5b0259e6_1045654cuda3std6ranges3__45__cpo9iter_swapE - _ZN41_INTERNAL_b5295721_4_k_cu_5b0259e6_1045654cuda3std3__45__cpo4rendE)
_ZN41_INTERNAL_b5295721_4_k_cu_5b0259e6_1045654cuda3std3__45__cpo4rendE:
	.zero		1
	.type		_ZN41_INTERNAL_b5295721_4_k_cu_5b0259e6_1045654cuda3std6ranges3__45__cpo9iter_swapE,@object
	.size		_ZN41_INTERNAL_b5295721_4_k_cu_5b0259e6_1045654cuda3std6ranges3__45__cpo9iter_swapE,(_ZN41_INTERNAL_b5295721_4_k_cu_5b0259e6_1045654cuda3std3__48unexpectE - _ZN41_INTERNAL_b5295721_4_k_cu_5b0259e6_1045654cuda3std6ranges3__45__cpo9iter_swapE)
_ZN41_INTERNAL_b5295721_4_k_cu_5b0259e6_1045654cuda3std6ranges3__45__cpo9iter_swapE:
	.zero		1
	.type		_ZN41_INTERNAL_b5295721_4_k_cu_5b0259e6_1045654cuda3std3__48unexpectE,@object
	.size		_ZN41_INTERNAL_b5295721_4_k_cu_5b0259e6_1045654cuda3std3__48unexpectE,(_ZN41_INTERNAL_b5295721_4_k_cu_5b0259e6_1045656thrust24THRUST_300001_SM_1000_NS8cuda_cub3parE - _ZN41_INTERNAL_b5295721_4_k_cu_5b0259e6_1045654cuda3std3__48unexpectE)
_ZN41_INTERNAL_b5295721_4_k_cu_5b0259e6_1045654cuda3std3__48unexpectE:
	.zero		1
	.type		_ZN41_INTERNAL_b5295721_4_k_cu_5b0259e6_1045656thrust24THRUST_300001_SM_1000_NS8cuda_cub3parE,@object
	.size		_ZN41_INTERNAL_b5295721_4_k_cu_5b0259e6_1045656thrust24THRUST_300001_SM_1000_NS8cuda_cub3parE,(.L_29 - _ZN41_INTERNAL_b5295721_4_k_cu_5b0259e6_1045656thrust24THRUST_300001_SM_1000_NS8cuda_cub3parE)
_ZN41_INTERNAL_b5295721_4_k_cu_5b0259e6_1045656thrust24THRUST_300001_SM_1000_NS8cuda_cub3parE:
	.zero		1
.L_29:


//--------------------- .nv.constant0._ZN3cub18CUB_300001_SM_10006detail11EmptyKernelIvEEvv --------------------------
	.section	.nv.constant0._ZN3cub18CUB_300001_SM_10006detail11EmptyKernelIvEEvv,"a",@progbits
	.sectionflags	@""
	.align	4
.nv.constant0._ZN3cub18CUB_300001_SM_10006detail11EmptyKernelIvEEvv:
	.zero		896


//--------------------- SYMBOLS --------------------------

	.type		.nv.reservedSmem.offset0,@object
	.size		.nv.reservedSmem.offset0,0x4
